//
// Generated by NVIDIA NVVM Compiler
//
// Compiler Build ID: CL-36424714
// Cuda compilation tools, release 13.0, V13.0.88
// Based on NVVM 20.0.0
//

.version 9.0
.target sm_100
.address_size 64

	// .globl	_Z5calcRPiS_S_

.visible .entry _Z5calcRPiS_S_(
	.param .u64 .ptr .align 1 _Z5calcRPiS_S__param_0,
	.param .u64 .ptr .align 1 _Z5calcRPiS_S__param_1,
	.param .u64 .ptr .align 1 _Z5calcRPiS_S__param_2
)
{
	.reg .b32 	%r<8>;
	.reg .b64 	%rd<13>;

	ld.param.u64 	%rd1, [_Z5calcRPiS_S__param_0];
	ld.param.u64 	%rd2, [_Z5calcRPiS_S__param_1];
	ld.param.u64 	%rd3, [_Z5calcRPiS_S__param_2];
	cvta.to.global.u64 	%rd4, %rd3;
	cvta.to.global.u64 	%rd5, %rd2;
	cvta.to.global.u64 	%rd6, %rd1;
	mov.u32 	%r1, %ctaid.x;
	mov.u32 	%r2, %tid.x;
	mad.lo.s32 	%r3, %r1, 10, %r2;
	mul.wide.u32 	%rd7, %r3, 4;
	add.s64 	%rd8, %rd6, %rd7;
	ld.global.u32 	%r4, [%rd8];
	mul.wide.u32 	%rd9, %r2, 4;
	add.s64 	%rd10, %rd5, %rd9;
	ld.global.u32 	%r5, [%rd10];
	mul.wide.u32 	%rd11, %r1, 4;
	add.s64 	%rd12, %rd4, %rd11;
	ld.global.u32 	%r6, [%rd12];
	mad.lo.s32 	%r7, %r5, %r4, %r6;
	st.global.u32 	[%rd12], %r7;
	ret;

}


// ===== COMPILED SASS (sm_100) =====

	.target	sm_100

	.elftype	@"ET_EXEC"


//--------------------- .note.nv.tkinfo           --------------------------
	.section	.note.nv.tkinfo,"",@"SHT_NOTE"
	.sectionflags	@"SHF_NOTE_NV_TKINFO"
	.tkinfo
        /*0018*/ 	.word	0x00000002
        /*0030*/ 	.string	""
        /*0030*/ 	.string	"ptxas"
        /*0030*/ 	.string	"Cuda compilation tools, release 13.0, V13.0.88"
        /*0030*/ 	.string	"Build cuda_13.0.r13.0/compiler.36424714_0"
        /*0030*/ 	.string	"-arch sm_100 -m 64 "



//--------------------- .note.nv.cuinfo           --------------------------
	.section	.note.nv.cuinfo,"",@"SHT_NOTE"
	.sectionflags	@"SHF_NOTE_NV_CUINFO"
        /*0018*/ 	.short	0x0002
        /*001a*/ 	.short	0x0064
        /*001c*/ 	.short	0x0082
	.zero		2


//--------------------- .nv.info                  --------------------------
	.section	.nv.info,"",@"SHT_CUDA_INFO"
	.align	4


	//----- nvinfo : EIATTR_REGCOUNT
	.align		4
        /*0000*/ 	.byte	0x04, 0x2f
        /*0002*/ 	.short	(.L_1 - .L_0)
	.align		4
.L_0:
        /*0004*/ 	.word	index@(_Z5calcRPiS_S_)
        /*0008*/ 	.word	0x0000000e


	//----- nvinfo : EIATTR_FRAME_SIZE
	.align		4
.L_1:
        /*000c*/ 	.byte	0x04, 0x11
        /*000e*/ 	.short	(.L_3 - .L_2)
	.align		4
.L_2:
        /*0010*/ 	.word	index@(_Z5calcRPiS_S_)
        /*0014*/ 	.word	0x00000000


	//----- nvinfo : EIATTR_MIN_STACK_SIZE
	.align		4
.L_3:
        /*0018*/ 	.byte	0x04, 0x12
        /*001a*/ 	.short	(.L_5 - .L_4)
	.align		4
.L_4:
        /*001c*/ 	.word	index@(_Z5calcRPiS_S_)
        /*0020*/ 	.word	0x00000000
.L_5:


//--------------------- .nv.compat                --------------------------
	.section	.nv.compat,"",@"SHT_CUDA_COMPAT_INFO"
	.align	4
        /*0000*/ 	.byte	0x02, 0x09, 0x00, 0x00, 0x02, 0x02, 0x01, 0x00, 0x02, 0x05, 0x05, 0x00, 0x03, 0x07, 0x01, 0x01
        /*0010*/ 	.byte	0x02, 0x03, 0x00, 0x00, 0x02, 0x06, 0x01, 0x00, 0x04, 0x0b, 0x08, 0x00, 0x09, 0x00, 0x00, 0x00
        /*0020*/ 	.byte	0x00, 0x00, 0x00, 0x00


//--------------------- .nv.info._Z5calcRPiS_S_   --------------------------
	.section	.nv.info._Z5calcRPiS_S_,"",@"SHT_CUDA_INFO"
	.sectionflags	@""
	.align	4


	//----- nvinfo : EIATTR_CUDA_API_VERSION
	.align		4
        /*0000*/ 	.byte	0x04, 0x37
        /*0002*/ 	.short	(.L_7 - .L_6)
.L_6:
        /*0004*/ 	.word	0x00000082


	//----- nvinfo : EIATTR_KPARAM_INFO
	.align		4
.L_7:
        /*0008*/ 	.byte	0x04, 0x17
        /*000a*/ 	.short	(.L_9 - .L_8)
.L_8:
        /*000c*/ 	.word	0x00000000
        /*0010*/ 	.short	0x0002
        /*0012*/ 	.short	0x0010
        /*0014*/ 	.byte	0x00, 0xf5, 0x21, 0x00


	//----- nvinfo : EIATTR_KPARAM_INFO
	.align		4
.L_9:
        /*0018*/ 	.byte	0x04, 0x17
        /*001a*/ 	.short	(.L_11 - .L_10)
.L_10:
        /*001c*/ 	.word	0x00000000
        /*0020*/ 	.short	0x0001
        /*0022*/ 	.short	0x0008
        /*0024*/ 	.byte	0x00, 0xf5, 0x21, 0x00


	//----- nvinfo : EIATTR_KPARAM_INFO
	.align		4
.L_11:
        /*0028*/ 	.byte	0x04, 0x17
        /*002a*/ 	.short	(.L_13 - .L_12)
.L_12:
        /*002c*/ 	.word	0x00000000
        /*0030*/ 	.short	0x0000
        /*0032*/ 	.short	0x0000
        /*0034*/ 	.byte	0x00, 0xf5, 0x21, 0x00


	//----- nvinfo : EIATTR_SPARSE_MMA_MASK
	.align		4
.L_13:
        /*0038*/ 	.byte	0x03, 0x50
        /*003a*/ 	.short	0x0000


	//----- nvinfo : EIATTR_MAXREG_COUNT
	.align		4
        /*003c*/ 	.byte	0x03, 0x1b
        /*003e*/ 	.short	0x00ff


	//----- nvinfo : EIATTR_MERCURY_ISA_VERSION
	.align		4
        /*0040*/ 	.byte	0x03, 0x5f
        /*0042*/ 	.short	0x0101


	//----- nvinfo : EIATTR_VRC_CTA_INIT_COUNT
	.align		4
        /*0044*/ 	.byte	0x02, 0x4a
	.zero		1
	.zero		1


	//----- nvinfo : EIATTR_EXIT_INSTR_OFFSETS
	.align		4
        /*0048*/ 	.byte	0x04, 0x1c
        /*004a*/ 	.short	(.L_15 - .L_14)


	//   ....[0]....
.L_14:
        /*004c*/ 	.word	0x00000100


	//----- nvinfo : EIATTR_CBANK_PARAM_SIZE
	.align		4
.L_15:
        /*0050*/ 	.byte	0x03, 0x19
        /*0052*/ 	.short	0x0018


	//----- nvinfo : EIATTR_PARAM_CBANK
	.align		4
        /*0054*/ 	.byte	0x04, 0x0a
        /*0056*/ 	.short	(.L_17 - .L_16)
	.align		4
.L_16:
        /*0058*/ 	.word	index@(.nv.constant0._Z5calcRPiS_S_)
        /*005c*/ 	.short	0x0380
        /*005e*/ 	.short	0x0018


	//----- nvinfo : EIATTR_SW_WAR
	.align		4
.L_17:
        /*0060*/ 	.byte	0x04, 0x36
        /*0062*/ 	.short	(.L_19 - .L_18)
.L_18:
        /*0064*/ 	.word	0x00000008
.L_19:


//--------------------- .nv.callgraph             --------------------------
	.section	.nv.callgraph,"",@"SHT_CUDA_CALLGRAPH"
	.align	4
	.sectionentsize	8
	.align		4
        /*0000*/ 	.word	0x00000000
	.align		4
        /*0004*/ 	.word	0xffffffff
	.align		4
        /*0008*/ 	.word	0x00000000
	.align		4
        /*000c*/ 	.word	0xfffffffe
	.align		4
        /*0010*/ 	.word	0x00000000
	.align		4
        /*0014*/ 	.word	0xfffffffd
	.align		4
        /*0018*/ 	.word	0x00000000
	.align		4
        /*001c*/ 	.word	0xfffffffc


//--------------------- .text._Z5calcRPiS_S_      --------------------------
	.section	.text._Z5calcRPiS_S_,"ax",@progbits
	.align	128
        .global         _Z5calcRPiS_S_
        .type           _Z5calcRPiS_S_,@function
        .size           _Z5calcRPiS_S_,(.L_x_1 - _Z5calcRPiS_S_)
        .other          _Z5calcRPiS_S_,@"STO_CUDA_ENTRY STV_DEFAULT"
_Z5calcRPiS_S_:
.text._Z5calcRPiS_S_:
[----:B------:R-:W-:Y:S01]  /*0000*/  LDC R1, c[0x0][0x37c] ;  /* 0x0000df00ff017b82 */ /* 0x000fe20000000800 */
[----:B------:R-:W0:Y:S07]  /*0010*/  S2R R11, SR_CTAID.X ;  /* 0x00000000000b7919 */ /* 0x000e2e0000002500 */
[----:B------:R-:W1:Y:S01]  /*0020*/  LDC.64 R4, c[0x0][0x388] ;  /* 0x0000e200ff047b82 */ /* 0x000e620000000a00 */
[----:B------:R-:W2:Y:S01]  /*0030*/  LDCU.64 UR4, c[0x0][0x358] ;  /* 0x00006b00ff0477ac */ /* 0x000ea20008000a00 */
[----:B------:R-:W0:Y:S06]  /*0040*/  S2R R0, SR_TID.X ;  /* 0x0000000000007919 */ /* 0x000e2c0000002100 */
[----:B------:R-:W3:Y:S08]  /*0050*/  LDC.64 R2, c[0x0][0x380] ;  /* 0x0000e000ff027b82 */ /* 0x000ef00000000a00 */
[----:B------:R-:W4:Y:S01]  /*0060*/  LDC.64 R6, c[0x0][0x390] ;  /* 0x0000e400ff067b82 */ /* 0x000f220000000a00 */
[----:B0-----:R-:W-:-:S02]  /*0070*/  IMAD R9, R11, 0xa, R0 ;  /* 0x0000000a0b097824 */ /* 0x001fc400078e0200 */
[----:B-1----:R-:W-:-:S04]  /*0080*/  IMAD.WIDE.U32 R4, R0, 0x4, R4 ;  /* 0x0000000400047825 */ /* 0x002fc800078e0004 */
[----:B---3--:R-:W-:Y:S02]  /*0090*/  IMAD.WIDE.U32 R2, R9, 0x4, R2 ;  /* 0x0000000409027825 */ /* 0x008fe400078e0002 */
[----:B--2---:R-:W2:Y:S02]  /*00a0*/  LDG.E R5, desc[UR4][R4.64] ;  /* 0x0000000404057981 */ /* 0x004ea4000c1e1900 */
[----:B----4-:R-:W-:Y:S02]  /*00b0*/  IMAD.WIDE.U32 R6, R11, 0x4, R6 ;  /* 0x000000040b067825 */ /* 0x010fe400078e0006 */
[----:B------:R-:W2:Y:S04]  /*00c0*/  LDG.E R2, desc[UR4][R2.64] ;  /* 0x0000000402027981 */ /* 0x000ea8000c1e1900 */
[----:B------:R-:W2:Y:S02]  /*00d0*/  LDG.E R0, desc[UR4][R6.64] ;  /* 0x0000000406007981 */ /* 0x000ea4000c1e1900 */
[----:B--2---:R-:W-:-:S05]  /*00e0*/  IMAD R9, R2, R5, R0 ;  /* 0x0000000502097224 */ /* 0x004fca00078e0200 */
[----:B------:R-:W-:Y:S01]  /*00f0*/  STG.E desc[UR4][R6.64], R9 ;  /* 0x0000000906007986 */ /* 0x000fe2000c101904 */
[----:B------:R-:W-:Y:S05]  /*0100*/  EXIT ;  /* 0x000000000000794d */ /* 0x000fea0003800000 */
.L_x_0:
[----:B------:R-:W-:-:S00]  /*0110*/  BRA `(.L_x_0) ;  /* 0xfffffffc00fc7947 */ /* 0x000fc0000383ffff */
[----:B------:R-:W-:-:S00]  /*0120*/  NOP ;  /* 0x0000000000007918 */ /* 0x000fc00000000000 */
        /* <DEDUP_REMOVED lines=13> */
.L_x_1:


//--------------------- .nv.shared.reserved.0     --------------------------
	.section	.nv.shared.reserved.0,"aw",@nobits
	.weak		__nv_reservedSMEM_offset_0_alias
	.size		__nv_reservedSMEM_offset_0_alias, 0, 64
	.other		__nv_reservedSMEM_offset_0_alias,@"STO_CUDA_RESERVED_SHARED STV_DEFAULT"
__nv_reservedSMEM_offset_0_alias:
	.zero		0
	.zero		64


//--------------------- .nv.constant0._Z5calcRPiS_S_ --------------------------
	.section	.nv.constant0._Z5calcRPiS_S_,"a",@progbits
	.sectionflags	@""
	.align	4
.nv.constant0._Z5calcRPiS_S_:
	.zero		920


//--------------------- SYMBOLS --------------------------

	.type		.nv.reservedSmem.offset0,@object
	.size		.nv.reservedSmem.offset0,0x4
